	.headerflags	@"EF_CUDA_TEXMODE_UNIFIED EF_CUDA_64BIT_ADDRESS EF_CUDA_ACCELERATORS EF_CUDA_SM90 EF_CUDA_VIRTUAL_SM(EF_CUDA_SM90)"
	.elftype	@"ET_EXEC"


//--------------------- .nv.info                  --------------------------
	.section	.nv.info,"",@"SHT_CUDA_INFO"
	.align	4


	//----- nvinfo : EIATTR_REGCOUNT
	.align		4
        /*0000*/ 	.byte	0x04, 0x2f
        /*0002*/ 	.short	(.L_1 - .L_0)
	.align		4
.L_0:
        /*0004*/ 	.word	index@(triton_poi_fused_div_sub_5)
        /*0008*/ 	.word	0x00000016


	//----- nvinfo : EIATTR_MIN_STACK_SIZE
	.align		4
.L_1:
        /*000c*/ 	.byte	0x04, 0x12
        /*000e*/ 	.short	(.L_3 - .L_2)
	.align		4
.L_2:
        /*0010*/ 	.word	index@(triton_poi_fused_div_sub_5)
        /*0014*/ 	.word	0x00000000


	//----- nvinfo : EIATTR_FRAME_SIZE
	.align		4
.L_3:
        /*0018*/ 	.byte	0x04, 0x11
        /*001a*/ 	.short	(.L_5 - .L_4)
	.align		4
.L_4:
        /*001c*/ 	.word	index@(triton_poi_fused_div_sub_5)
        /*0020*/ 	.word	0x00000000


	//----- nvinfo : EIATTR_MIN_STACK_SIZE
	.align		4
.L_5:
        /*0024*/ 	.byte	0x04, 0x12
        /*0026*/ 	.short	(.L_7 - .L_6)
	.align		4
.L_6:
        /*0028*/ 	.word	index@(triton_poi_fused_div_sub_5)
        /*002c*/ 	.word	0x00000000
.L_7:


//--------------------- .nv.info.triton_poi_fused_div_sub_5 --------------------------
	.section	.nv.info.triton_poi_fused_div_sub_5,"",@"SHT_CUDA_INFO"
	.sectionflags	@""
	.align	4


	//----- nvinfo : EIATTR_CUDA_API_VERSION
	.align		4
        /*0000*/ 	.byte	0x04, 0x37
        /*0002*/ 	.short	(.L_9 - .L_8)
.L_8:
        /*0004*/ 	.word	0x0000007c


	//----- nvinfo : EIATTR_KPARAM_INFO
	.align		4
.L_9:
        /*0008*/ 	.byte	0x04, 0x17
        /*000a*/ 	.short	(.L_11 - .L_10)
.L_10:
        /*000c*/ 	.word	0x00000000
        /*0010*/ 	.short	0x0005
        /*0012*/ 	.short	0x0024
        /*0014*/ 	.byte	0x00, 0xf0, 0x11, 0x00


	//----- nvinfo : EIATTR_KPARAM_INFO
	.align		4
.L_11:
        /*0018*/ 	.byte	0x04, 0x17
        /*001a*/ 	.short	(.L_13 - .L_12)
.L_12:
        /*001c*/ 	.word	0x00000000
        /*0020*/ 	.short	0x0004
        /*0022*/ 	.short	0x0020
        /*0024*/ 	.byte	0x00, 0xf0, 0x11, 0x00


	//----- nvinfo : EIATTR_KPARAM_INFO
	.align		4
.L_13:
        /*0028*/ 	.byte	0x04, 0x17
        /*002a*/ 	.short	(.L_15 - .L_14)
.L_14:
        /*002c*/ 	.word	0x00000000
        /*0030*/ 	.short	0x0003
        /*0032*/ 	.short	0x0018
        /*0034*/ 	.byte	0x00, 0xf4, 0x21, 0x00


	//----- nvinfo : EIATTR_KPARAM_INFO
	.align		4
.L_15:
        /*0038*/ 	.byte	0x04, 0x17
        /*003a*/ 	.short	(.L_17 - .L_16)
.L_16:
        /*003c*/ 	.word	0x00000000
        /*0040*/ 	.short	0x0002
        /*0042*/ 	.short	0x0010
        /*0044*/ 	.byte	0x00, 0xf4, 0x21, 0x00


	//----- nvinfo : EIATTR_KPARAM_INFO
	.align		4
.L_17:
        /*0048*/ 	.byte	0x04, 0x17
        /*004a*/ 	.short	(.L_19 - .L_18)
.L_18:
        /*004c*/ 	.word	0x00000000
        /*0050*/ 	.short	0x0001
        /*0052*/ 	.short	0x0008
        /*0054*/ 	.byte	0x00, 0xf4, 0x21, 0x00


	//----- nvinfo : EIATTR_KPARAM_INFO
	.align		4
.L_19:
        /*0058*/ 	.byte	0x04, 0x17
        /*005a*/ 	.short	(.L_21 - .L_20)
.L_20:
        /*005c*/ 	.word	0x00000000
        /*0060*/ 	.short	0x0000
        /*0062*/ 	.short	0x0000
        /*0064*/ 	.byte	0x00, 0xf4, 0x21, 0x00


	//----- nvinfo : EIATTR_SPARSE_MMA_MASK
	.align		4
.L_21:
        /*0068*/ 	.byte	0x03, 0x50
        /*006a*/ 	.short	0x0000


	//----- nvinfo : EIATTR_MAXREG_COUNT
	.align		4
        /*006c*/ 	.byte	0x03, 0x1b
        /*006e*/ 	.short	0x00ff


	//----- nvinfo : EIATTR_EXIT_INSTR_OFFSETS
	.align		4
        /*0070*/ 	.byte	0x04, 0x1c
        /*0072*/ 	.short	(.L_23 - .L_22)


	//   ....[0]....
.L_22:
        /*0074*/ 	.word	0x00000480


	//   ....[1]....
        /*0078*/ 	.word	0x000004e0


	//----- nvinfo : EIATTR_REQNTID
	.align		4
.L_23:
        /*007c*/ 	.byte	0x04, 0x10
        /*007e*/ 	.short	(.L_25 - .L_24)
.L_24:
        /*0080*/ 	.word	0x00000080
        /*0084*/ 	.word	0x00000001
        /*0088*/ 	.word	0x00000001


	//----- nvinfo : EIATTR_CBANK_PARAM_SIZE
	.align		4
.L_25:
        /*008c*/ 	.byte	0x03, 0x19
        /*008e*/ 	.short	0x0028


	//----- nvinfo : EIATTR_PARAM_CBANK
	.align		4
        /*0090*/ 	.byte	0x04, 0x0a
        /*0092*/ 	.short	(.L_27 - .L_26)
	.align		4
.L_26:
        /*0094*/ 	.word	index@(.nv.constant0.triton_poi_fused_div_sub_5)
        /*0098*/ 	.short	0x0210
        /*009a*/ 	.short	0x0028


	//----- nvinfo : EIATTR_SW_WAR
	.align		4
.L_27:
        /*009c*/ 	.byte	0x04, 0x36
        /*009e*/ 	.short	(.L_29 - .L_28)
.L_28:
        /*00a0*/ 	.word	0x00000008
.L_29:


//--------------------- .nv.callgraph             --------------------------
	.section	.nv.callgraph,"",@"SHT_CUDA_CALLGRAPH"
	.align	4
	.sectionentsize	8
	.align		4
        /*0000*/ 	.word	0x00000000
	.align		4
        /*0004*/ 	.word	0xffffffff
	.align		4
        /*0008*/ 	.word	0x00000000
	.align		4
        /*000c*/ 	.word	0xfffffffe
	.align		4
        /*0010*/ 	.word	0x00000000
	.align		4
        /*0014*/ 	.word	0xfffffffd
	.align		4
        /*0018*/ 	.word	0x00000000
	.align		4
        /*001c*/ 	.word	0xfffffffc


//--------------------- .text.triton_poi_fused_div_sub_5 --------------------------
	.section	.text.triton_poi_fused_div_sub_5,"ax",@progbits
	.sectionflags	@"SHF_BARRIERS=1"
	.align	128
        .global         triton_poi_fused_div_sub_5
        .type           triton_poi_fused_div_sub_5,@function
        .size           triton_poi_fused_div_sub_5,(.L_x_1 - triton_poi_fused_div_sub_5)
        .other          triton_poi_fused_div_sub_5,@"STO_CUDA_ENTRY STV_DEFAULT"
triton_poi_fused_div_sub_5:
.text.triton_poi_fused_div_sub_5:
[----:B------:R-:W0:Y:S01]  /*0000*/  LDC R1, c[0x0][0x28] ;  /* 0x00000a00ff017b82 */ /* 0x000e220000000800 */
[----:B------:R-:W1:Y:S07]  /*0010*/  S2R R7, SR_CTAID.Y ;  /* 0x0000000000077919 */ /* 0x000e6e0000002600 */
[----:B------:R-:W2:Y:S01]  /*0020*/  LDC.64 R14, c[0x0][0x220] ;  /* 0x00008800ff0e7b82 */ /* 0x000ea20000000a00 */
[----:B------:R-:W-:Y:S01]  /*0030*/  CS2R R16, SRZ ;  /* 0x0000000000107805 */ /* 0x000fe2000001ff00 */
[----:B------:R-:W-:Y:S01]  /*0040*/  ULDC.64 UR6, c[0x0][0x208] ;  /* 0x0000820000067ab9 */ /* 0x000fe20000000a00 */
[----:B------:R-:W3:Y:S01]  /*0050*/  S2R R2, SR_TID.X ;  /* 0x0000000000027919 */ /* 0x000ee20000002100 */
[----:B------:R-:W4:Y:S04]  /*0060*/  S2R R11, SR_CTAID.X ;  /* 0x00000000000b7919 */ /* 0x000f280000002500 */
[----:B------:R-:W5:Y:S08]  /*0070*/  LDC.64 R4, c[0x0][0x210] ;  /* 0x00008400ff047b82 */ /* 0x000f700000000a00 */
[----:B------:R-:W5:Y:S01]  /*0080*/  LDC.64 R8, c[0x0][0x218] ;  /* 0x00008600ff087b82 */ /* 0x000f620000000a00 */
[C---:B-1----:R-:W-:Y:S01]  /*0090*/  IMAD.HI R0, R7.reuse, 0x55555556, RZ ;  /* 0x5555555607007827 */ /* 0x042fe200078e02ff */
[----:B------:R-:W-:-:S02]  /*00a0*/  ISETP.GE.AND P2, PT, R7, 0xc, PT ;  /* 0x0000000c0700780c */ /* 0x000fc40003f46270 */
[----:B---3--:R-:W-:Y:S02]  /*00b0*/  SHF.L.U32 R10, R2, 0x2, RZ ;  /* 0x00000002020a7819 */ /* 0x008fe400000006ff */
[----:B------:R-:W-:Y:S02]  /*00c0*/  LEA.HI R0, R0, R0, RZ, 0x1 ;  /* 0x0000000000007211 */ /* 0x000fe400078f08ff */
[----:B------:R-:W-:-:S03]  /*00d0*/  LOP3.LUT R10, R10, 0x1fc, RZ, 0xc0, !PT ;  /* 0x000001fc0a0a7812 */ /* 0x000fc600078ec0ff */
[----:B------:R-:W-:-:S04]  /*00e0*/  IMAD R3, R0, -0x3, R7 ;  /* 0xfffffffd00037824 */ /* 0x000fc800078e0207 */
[----:B--2---:R-:W-:-:S05]  /*00f0*/  IMAD.WIDE R14, R3, 0x4, R14 ;  /* 0x00000004030e7825 */ /* 0x004fca00078e020e */
[----:B------:R-:W2:Y:S01]  /*0100*/  @!P2 LDG.E.EL R17, desc[UR6][R14.64] ;  /* 0x000000060e11a981 */ /* 0x000ea2000c2e1900 */
[----:B----4-:R-:W-:Y:S01]  /*0110*/  SHF.L.U32 R11, R11, 0x9, RZ ;  /* 0x000000090b0b7819 */ /* 0x010fe200000006ff */
[----:B0----5:R-:W-:Y:S01]  /*0120*/  IMAD.WIDE R8, R3, 0x4, R8 ;  /* 0x0000000403087825 */ /* 0x021fe200078e0208 */
[----:B------:R-:W-:-:S04]  /*0130*/  LEA R6, R7, R10, 0xc ;  /* 0x0000000a07067211 */ /* 0x000fc800078e60ff */
[----:B------:R-:W-:Y:S02]  /*0140*/  IADD3 R13, R11, R6, RZ ;  /* 0x000000060b0d7210 */ /* 0x000fe40007ffe0ff */
[----:B------:R-:W-:Y:S01]  /*0150*/  CS2R R6, SRZ ;  /* 0x0000000000067805 */ /* 0x000fe2000001ff00 */
[----:B------:R-:W3:Y:S02]  /*0160*/  @!P2 LDG.E.EL R16, desc[UR6][R8.64] ;  /* 0x000000060810a981 */ /* 0x000ee4000c2e1900 */
[----:B------:R-:W-:Y:S01]  /*0170*/  IMAD.WIDE R12, R13, 0x4, R4 ;  /* 0x000000040d0c7825 */ /* 0x000fe200078e0204 */
[----:B------:R-:W-:-:S06]  /*0180*/  CS2R R4, SRZ ;  /* 0x0000000000047805 */ /* 0x000fcc000001ff00 */
[----:B------:R0:W3:Y:S01]  /*0190*/  @!P2 LDG.E.EL.128 R4, desc[UR6][R12.64] ;  /* 0x000000060c04a981 */ /* 0x0000e2000c2e1d00 */
[----:B------:R-:W1:Y:S01]  /*01a0*/  S2UR UR5, SR_CgaCtaId ;  /* 0x00000000000579c3 */ /* 0x000e620000008800 */
[----:B------:R-:W-:Y:S02]  /*01b0*/  UMOV UR4, 0x400 ;  /* 0x0000040000047882 */ /* 0x000fe40000000000 */
[----:B-1----:R-:W-:-:S06]  /*01c0*/  UPRMT UR4, UR5, 0x654, UR4 ;  /* 0x0000065405047896 */ /* 0x002fcc0008000004 */
[----:B0-----:R-:W-:Y:S02]  /*01d0*/  LEA R12, R10, UR4, 0x2 ;  /* 0x000000040a0c7c11 */ /* 0x001fe4000f8e10ff */
[----:B------:R-:W-:-:S04]  /*01e0*/  LOP3.LUT R8, R2, 0x7f, RZ, 0xc0, !PT ;  /* 0x0000007f02087812 */ /* 0x000fc800078ec0ff */
[----:B------:R-:W-:Y:S02]  /*01f0*/  LEA R13, R8, UR4, 0x2 ;  /* 0x00000004080d7c11 */ /* 0x000fe4000f8e10ff */
[----:B------:R-:W0:Y:S01]  /*0200*/  LDC.64 R8, c[0x0][0x228] ;  /* 0x00008a00ff087b82 */ /* 0x000e220000000a00 */
[----:B------:R-:W-:Y:S01]  /*0210*/  LOP3.LUT R11, R11, 0x7f, R2, 0xf8, !PT ;  /* 0x0000007f0b0b7812 */ /* 0x000fe200078ef802 */
[----:B------:R-:W-:-:S03]  /*0220*/  IMAD R10, R0, 0x3000, R3 ;  /* 0x00003000000a7824 */ /* 0x000fc600078e0203 */
[C---:B------:R-:W-:Y:S02]  /*0230*/  LOP3.LUT R0, R11.reuse, 0x80, RZ, 0xfc, !PT ;  /* 0x000000800b007812 */ /* 0x040fe400078efcff */
[C---:B------:R-:W-:Y:S01]  /*0240*/  LOP3.LUT R2, R11.reuse, 0x100, RZ, 0xfc, !PT ;  /* 0x000001000b027812 */ /* 0x040fe200078efcff */
[----:B------:R-:W-:Y:S01]  /*0250*/  IMAD R3, R11, 0x3, R10 ;  /* 0x000000030b037824 */ /* 0x000fe200078e020a */
[C---:B--2---:R-:W-:Y:S02]  /*0260*/  FSETP.GT.AND P0, PT, |R17|.reuse, 8.50705917302346158658e+37, PT ;  /* 0x7e8000001100780b */ /* 0x044fe40003f04200 */
[----:B------:R-:W-:-:S11]  /*0270*/  FSETP.GEU.AND P1, PT, |R17|, 1.175494350822287508e-38, PT ;  /* 0x008000001100780b */ /* 0x000fd60003f2e200 */
[----:B------:R-:W-:-:S04]  /*0280*/  @P0 FMUL R17, R17, 0.25 ;  /* 0x3e80000011110820 */ /* 0x000fc80000400000 */
[----:B------:R-:W-:-:S04]  /*0290*/  @!P1 FMUL R17, R17, 16777216 ;  /* 0x4b80000011119820 */ /* 0x000fc80000400000 */
[----:B------:R-:W1:Y:S01]  /*02a0*/  MUFU.RCP R14, R17 ;  /* 0x00000011000e7308 */ /* 0x000e620000001000 */
[C---:B---3--:R-:W-:Y:S01]  /*02b0*/  FADD R4, -R16.reuse, R4 ;  /* 0x0000000410047221 */ /* 0x048fe20000000100 */
[C---:B------:R-:W-:Y:S01]  /*02c0*/  FADD R5, -R16.reuse, R5 ;  /* 0x0000000510057221 */ /* 0x040fe20000000100 */
[C---:B------:R-:W-:Y:S01]  /*02d0*/  FADD R6, -R16.reuse, R6 ;  /* 0x0000000610067221 */ /* 0x040fe20000000100 */
[----:B------:R-:W-:Y:S01]  /*02e0*/  FADD R7, -R16, R7 ;  /* 0x0000000710077221 */ /* 0x000fe20000000100 */
[----:B------:R-:W-:Y:S01]  /*02f0*/  @P0 FMUL R4, R4, 0.25 ;  /* 0x3e80000004040820 */ /* 0x000fe20000400000 */
[----:B------:R-:W-:Y:S01]  /*0300*/  @P0 FMUL R5, R5, 0.25 ;  /* 0x3e80000005050820 */ /* 0x000fe20000400000 */
[----:B------:R-:W-:Y:S01]  /*0310*/  @P0 FMUL R6, R6, 0.25 ;  /* 0x3e80000006060820 */ /* 0x000fe20000400000 */
[----:B------:R-:W-:Y:S01]  /*0320*/  @P0 FMUL R7, R7, 0.25 ;  /* 0x3e80000007070820 */ /* 0x000fe20000400000 */
[----:B------:R-:W-:Y:S01]  /*0330*/  @!P1 FMUL R4, R4, 16777216 ;  /* 0x4b80000004049820 */ /* 0x000fe20000400000 */
[----:B------:R-:W-:Y:S01]  /*0340*/  @!P1 FMUL R5, R5, 16777216 ;  /* 0x4b80000005059820 */ /* 0x000fe20000400000 */
[----:B------:R-:W-:Y:S01]  /*0350*/  @!P1 FMUL R6, R6, 16777216 ;  /* 0x4b80000006069820 */ /* 0x000fe20000400000 */
[----:B------:R-:W-:Y:S01]  /*0360*/  @!P1 FMUL R7, R7, 16777216 ;  /* 0x4b80000007079820 */ /* 0x000fe20000400000 */
[C---:B-1----:R-:W-:Y:S01]  /*0370*/  FMUL R4, R14.reuse, R4 ;  /* 0x000000040e047220 */ /* 0x042fe20000400000 */
[C---:B------:R-:W-:Y:S01]  /*0380*/  FMUL R5, R14.reuse, R5 ;  /* 0x000000050e057220 */ /* 0x040fe20000400000 */
[C---:B------:R-:W-:Y:S01]  /*0390*/  FMUL R6, R14.reuse, R6 ;  /* 0x000000060e067220 */ /* 0x040fe20000400000 */
[----:B------:R-:W-:-:S05]  /*03a0*/  FMUL R7, R14, R7 ;  /* 0x000000070e077220 */ /* 0x000fca0000400000 */
[----:B------:R1:W-:Y:S01]  /*03b0*/  STS.128 [R12], R4 ;  /* 0x000000040c007388 */ /* 0x0003e20000000c00 */
[----:B------:R-:W-:Y:S06]  /*03c0*/  BAR.SYNC.DEFER_BLOCKING 0x0 ;  /* 0x0000000000007b1d */ /* 0x000fec0000010000 */
[----:B------:R-:W2:Y:S04]  /*03d0*/  LDS R15, [R13] ;  /* 0x000000000d0f7984 */ /* 0x000ea80000000800 */
[----:B------:R-:W3:Y:S04]  /*03e0*/  LDS R17, [R13+0x200] ;  /* 0x000200000d117984 */ /* 0x000ee80000000800 */
[----:B------:R-:W4:Y:S01]  /*03f0*/  LDS R19, [R13+0x400] ;  /* 0x000400000d137984 */ /* 0x000f220000000800 */
[----:B-1----:R-:W-:-:S02]  /*0400*/  IMAD R5, R0, 0x3, R10 ;  /* 0x0000000300057824 */ /* 0x002fc400078e020a */
[----:B------:R-:W-:Y:S02]  /*0410*/  IMAD R7, R2, 0x3, R10 ;  /* 0x0000000302077824 */ /* 0x000fe400078e020a */
[----:B0-----:R-:W-:-:S04]  /*0420*/  IMAD.WIDE R2, R3, 0x4, R8 ;  /* 0x0000000403027825 */ /* 0x001fc800078e0208 */
[----:B------:R-:W-:-:S04]  /*0430*/  IMAD.WIDE R4, R5, 0x4, R8 ;  /* 0x0000000405047825 */ /* 0x000fc800078e0208 */
[----:B------:R-:W-:Y:S01]  /*0440*/  IMAD.WIDE R6, R7, 0x4, R8 ;  /* 0x0000000407067825 */ /* 0x000fe200078e0208 */
[----:B--2---:R0:W-:Y:S04]  /*0450*/  @!P2 STG.E desc[UR6][R2.64], R15 ;  /* 0x0000000f0200a986 */ /* 0x0041e8000c101906 */
[----:B---3--:R0:W-:Y:S04]  /*0460*/  @!P2 STG.E desc[UR6][R4.64], R17 ;  /* 0x000000110400a986 */ /* 0x0081e8000c101906 */
[----:B----4-:R0:W-:Y:S02]  /*0470*/  @!P2 STG.E desc[UR6][R6.64], R19 ;  /* 0x000000130600a986 */ /* 0x0101e4000c101906 */
[----:B0-----:R-:W-:Y:S05]  /*0480*/  @P2 EXIT ;  /* 0x000000000000294d */ /* 0x001fea0003800000 */
[----:B------:R-:W0:Y:S01]  /*0490*/  LDS R13, [R13+0x600] ;  /* 0x000600000d0d7984 */ /* 0x000e220000000800 */
[----:B------:R-:W-:-:S05]  /*04a0*/  LOP3.LUT R11, R11, 0x180, RZ, 0xfc, !PT ;  /* 0x000001800b0b7812 */ /* 0x000fca00078efcff */
[----:B------:R-:W-:-:S04]  /*04b0*/  IMAD R11, R11, 0x3, R10 ;  /* 0x000000030b0b7824 */ /* 0x000fc800078e020a */
[----:B------:R-:W-:-:S05]  /*04c0*/  IMAD.WIDE R8, R11, 0x4, R8 ;  /* 0x000000040b087825 */ /* 0x000fca00078e0208 */
[----:B0-----:R-:W-:Y:S01]  /*04d0*/  STG.E desc[UR6][R8.64], R13 ;  /* 0x0000000d08007986 */ /* 0x001fe2000c101906 */
[----:B------:R-:W-:Y:S05]  /*04e0*/  EXIT ;  /* 0x000000000000794d */ /* 0x000fea0003800000 */
.L_x_0:
[----:B------:R-:W-:-:S00]  /*04f0*/  BRA `(.L_x_0) ;  /* 0xfffffffc00fc7947 */ /* 0x000fc0000383ffff */
[----:B------:R-:W-:-:S00]  /*0500*/  NOP ;  /* 0x0000000000007918 */ /* 0x000fc00000000000 */
[----:B------:R-:W-:-:S00]  /*0510*/  NOP ;  /* 0x0000000000007918 */ /* 0x000fc00000000000 */
[----:B------:R-:W-:-:S00]  /*0520*/  NOP ;  /* 0x0000000000007918 */ /* 0x000fc00000000000 */
[----:B------:R-:W-:-:S00]  /*0530*/  NOP ;  /* 0x0000000000007918 */ /* 0x000fc00000000000 */
[----:B------:R-:W-:-:S00]  /*0540*/  NOP ;  /* 0x0000000000007918 */ /* 0x000fc00000000000 */
[----:B------:R-:W-:-:S00]  /*0550*/  NOP ;  /* 0x0000000000007918 */ /* 0x000fc00000000000 */
[----:B------:R-:W-:-:S00]  /*0560*/  NOP ;  /* 0x0000000000007918 */ /* 0x000fc00000000000 */
[----:B------:R-:W-:-:S00]  /*0570*/  NOP ;  /* 0x0000000000007918 */ /* 0x000fc00000000000 */
.L_x_1:


//--------------------- .nv.shared.triton_poi_fused_div_sub_5 --------------------------
	.section	.nv.shared.triton_poi_fused_div_sub_5,"aw",@nobits
	.sectionflags	@""
	.align	16
	.zero		1024


//--------------------- .nv.constant0.triton_poi_fused_div_sub_5 --------------------------
	.section	.nv.constant0.triton_poi_fused_div_sub_5,"a",@progbits
	.sectionflags	@""
	.align	4
.nv.constant0.triton_poi_fused_div_sub_5:
	.zero		568
